	.headerflags	@"EF_CUDA_TEXMODE_UNIFIED EF_CUDA_64BIT_ADDRESS EF_CUDA_ACCELERATORS EF_CUDA_SM90 EF_CUDA_VIRTUAL_SM(EF_CUDA_SM90)"
	.elftype	@"ET_EXEC"


//--------------------- .nv.info                  --------------------------
	.section	.nv.info,"",@"SHT_CUDA_INFO"
	.align	4


	//----- nvinfo : EIATTR_REGCOUNT
	.align		4
        /*0000*/ 	.byte	0x04, 0x2f
        /*0002*/ 	.short	(.L_1 - .L_0)
	.align		4
.L_0:
        /*0004*/ 	.word	index@(triton_poi_fused_cat_1)
        /*0008*/ 	.word	0x0000001a


	//----- nvinfo : EIATTR_MIN_STACK_SIZE
	.align		4
.L_1:
        /*000c*/ 	.byte	0x04, 0x12
        /*000e*/ 	.short	(.L_3 - .L_2)
	.align		4
.L_2:
        /*0010*/ 	.word	index@(triton_poi_fused_cat_1)
        /*0014*/ 	.word	0x00000000


	//----- nvinfo : EIATTR_FRAME_SIZE
	.align		4
.L_3:
        /*0018*/ 	.byte	0x04, 0x11
        /*001a*/ 	.short	(.L_5 - .L_4)
	.align		4
.L_4:
        /*001c*/ 	.word	index@(triton_poi_fused_cat_1)
        /*0020*/ 	.word	0x00000000


	//----- nvinfo : EIATTR_MIN_STACK_SIZE
	.align		4
.L_5:
        /*0024*/ 	.byte	0x04, 0x12
        /*0026*/ 	.short	(.L_7 - .L_6)
	.align		4
.L_6:
        /*0028*/ 	.word	index@(triton_poi_fused_cat_1)
        /*002c*/ 	.word	0x00000000
.L_7:


//--------------------- .nv.info.triton_poi_fused_cat_1 --------------------------
	.section	.nv.info.triton_poi_fused_cat_1,"",@"SHT_CUDA_INFO"
	.sectionflags	@""
	.align	4


	//----- nvinfo : EIATTR_CUDA_API_VERSION
	.align		4
        /*0000*/ 	.byte	0x04, 0x37
        /*0002*/ 	.short	(.L_9 - .L_8)
.L_8:
        /*0004*/ 	.word	0x0000007c


	//----- nvinfo : EIATTR_KPARAM_INFO
	.align		4
.L_9:
        /*0008*/ 	.byte	0x04, 0x17
        /*000a*/ 	.short	(.L_11 - .L_10)
.L_10:
        /*000c*/ 	.word	0x00000000
        /*0010*/ 	.short	0x0007
        /*0012*/ 	.short	0x0038
        /*0014*/ 	.byte	0x00, 0xf0, 0x11, 0x00


	//----- nvinfo : EIATTR_KPARAM_INFO
	.align		4
.L_11:
        /*0018*/ 	.byte	0x04, 0x17
        /*001a*/ 	.short	(.L_13 - .L_12)
.L_12:
        /*001c*/ 	.word	0x00000000
        /*0020*/ 	.short	0x0006
        /*0022*/ 	.short	0x0030
        /*0024*/ 	.byte	0x00, 0xf4, 0x21, 0x00


	//----- nvinfo : EIATTR_KPARAM_INFO
	.align		4
.L_13:
        /*0028*/ 	.byte	0x04, 0x17
        /*002a*/ 	.short	(.L_15 - .L_14)
.L_14:
        /*002c*/ 	.word	0x00000000
        /*0030*/ 	.short	0x0005
        /*0032*/ 	.short	0x0028
        /*0034*/ 	.byte	0x00, 0xf4, 0x21, 0x00


	//----- nvinfo : EIATTR_KPARAM_INFO
	.align		4
.L_15:
        /*0038*/ 	.byte	0x04, 0x17
        /*003a*/ 	.short	(.L_17 - .L_16)
.L_16:
        /*003c*/ 	.word	0x00000000
        /*0040*/ 	.short	0x0004
        /*0042*/ 	.short	0x0020
        /*0044*/ 	.byte	0x00, 0xf4, 0x21, 0x00


	//----- nvinfo : EIATTR_KPARAM_INFO
	.align		4
.L_17:
        /*0048*/ 	.byte	0x04, 0x17
        /*004a*/ 	.short	(.L_19 - .L_18)
.L_18:
        /*004c*/ 	.word	0x00000000
        /*0050*/ 	.short	0x0003
        /*0052*/ 	.short	0x0018
        /*0054*/ 	.byte	0x00, 0xf4, 0x21, 0x00


	//----- nvinfo : EIATTR_KPARAM_INFO
	.align		4
.L_19:
        /*0058*/ 	.byte	0x04, 0x17
        /*005a*/ 	.short	(.L_21 - .L_20)
.L_20:
        /*005c*/ 	.word	0x00000000
        /*0060*/ 	.short	0x0002
        /*0062*/ 	.short	0x0010
        /*0064*/ 	.byte	0x00, 0xf4, 0x21, 0x00


	//----- nvinfo : EIATTR_KPARAM_INFO
	.align		4
.L_21:
        /*0068*/ 	.byte	0x04, 0x17
        /*006a*/ 	.short	(.L_23 - .L_22)
.L_22:
        /*006c*/ 	.word	0x00000000
        /*0070*/ 	.short	0x0001
        /*0072*/ 	.short	0x0008
        /*0074*/ 	.byte	0x00, 0xf4, 0x21, 0x00


	//----- nvinfo : EIATTR_KPARAM_INFO
	.align		4
.L_23:
        /*0078*/ 	.byte	0x04, 0x17
        /*007a*/ 	.short	(.L_25 - .L_24)
.L_24:
        /*007c*/ 	.word	0x00000000
        /*0080*/ 	.short	0x0000
        /*0082*/ 	.short	0x0000
        /*0084*/ 	.byte	0x00, 0xf4, 0x21, 0x00


	//----- nvinfo : EIATTR_SPARSE_MMA_MASK
	.align		4
.L_25:
        /*0088*/ 	.byte	0x03, 0x50
        /*008a*/ 	.short	0x0000


	//----- nvinfo : EIATTR_MAXREG_COUNT
	.align		4
        /*008c*/ 	.byte	0x03, 0x1b
        /*008e*/ 	.short	0x00ff


	//----- nvinfo : EIATTR_EXIT_INSTR_OFFSETS
	.align		4
        /*0090*/ 	.byte	0x04, 0x1c
        /*0092*/ 	.short	(.L_27 - .L_26)


	//   ....[0]....
.L_26:
        /*0094*/ 	.word	0x00000450


	//   ....[1]....
        /*0098*/ 	.word	0x00000470


	//----- nvinfo : EIATTR_REQNTID
	.align		4
.L_27:
        /*009c*/ 	.byte	0x04, 0x10
        /*009e*/ 	.short	(.L_29 - .L_28)
.L_28:
        /*00a0*/ 	.word	0x00000080
        /*00a4*/ 	.word	0x00000001
        /*00a8*/ 	.word	0x00000001


	//----- nvinfo : EIATTR_CBANK_PARAM_SIZE
	.align		4
.L_29:
        /*00ac*/ 	.byte	0x03, 0x19
        /*00ae*/ 	.short	0x003c


	//----- nvinfo : EIATTR_PARAM_CBANK
	.align		4
        /*00b0*/ 	.byte	0x04, 0x0a
        /*00b2*/ 	.short	(.L_31 - .L_30)
	.align		4
.L_30:
        /*00b4*/ 	.word	index@(.nv.constant0.triton_poi_fused_cat_1)
        /*00b8*/ 	.short	0x0210
        /*00ba*/ 	.short	0x003c


	//----- nvinfo : EIATTR_SW_WAR
	.align		4
.L_31:
        /*00bc*/ 	.byte	0x04, 0x36
        /*00be*/ 	.short	(.L_33 - .L_32)
.L_32:
        /*00c0*/ 	.word	0x00000008
.L_33:


//--------------------- .nv.callgraph             --------------------------
	.section	.nv.callgraph,"",@"SHT_CUDA_CALLGRAPH"
	.align	4
	.sectionentsize	8
	.align		4
        /*0000*/ 	.word	0x00000000
	.align		4
        /*0004*/ 	.word	0xffffffff
	.align		4
        /*0008*/ 	.word	0x00000000
	.align		4
        /*000c*/ 	.word	0xfffffffe
	.align		4
        /*0010*/ 	.word	0x00000000
	.align		4
        /*0014*/ 	.word	0xfffffffd
	.align		4
        /*0018*/ 	.word	0x00000000
	.align		4
        /*001c*/ 	.word	0xfffffffc


//--------------------- .text.triton_poi_fused_cat_1 --------------------------
	.section	.text.triton_poi_fused_cat_1,"ax",@progbits
	.align	128
        .global         triton_poi_fused_cat_1
        .type           triton_poi_fused_cat_1,@function
        .size           triton_poi_fused_cat_1,(.L_x_1 - triton_poi_fused_cat_1)
        .other          triton_poi_fused_cat_1,@"STO_CUDA_ENTRY STV_DEFAULT"
triton_poi_fused_cat_1:
.text.triton_poi_fused_cat_1:
[----:B------:R-:W0:Y:S01]  /*0000*/  LDC R1, c[0x0][0x28] ;  /* 0x00000a00ff017b82 */ /* 0x000e220000000800 */
[----:B------:R-:W1:Y:S07]  /*0010*/  S2R R0, SR_TID.X ;  /* 0x0000000000007919 */ /* 0x000e6e0000002100 */
[----:B------:R-:W2:Y:S01]  /*0020*/  LDC.64 R12, c[0x0][0x210] ;  /* 0x00008400ff0c7b82 */ /* 0x000ea20000000a00 */
[----:B------:R-:W-:Y:S01]  /*0030*/  ULDC.64 UR4, c[0x0][0x208] ;  /* 0x0000820000047ab9 */ /* 0x000fe20000000a00 */
[----:B------:R-:W3:Y:S06]  /*0040*/  S2R R3, SR_CTAID.X ;  /* 0x0000000000037919 */ /* 0x000eec0000002500 */
[----:B------:R-:W4:Y:S01]  /*0050*/  LDC.64 R4, c[0x0][0x220] ;  /* 0x00008800ff047b82 */ /* 0x000f220000000a00 */
[----:B-1----:R-:W-:-:S02]  /*0060*/  LOP3.LUT R0, R0, 0x7f, RZ, 0xc0, !PT ;  /* 0x0000007f00007812 */ /* 0x002fc400078ec0ff */
[----:B---3--:R-:W-:-:S03]  /*0070*/  SHF.R.S32.HI R2, RZ, 0x18, R3 ;  /* 0x00000018ff027819 */ /* 0x008fc60000011403 */
[----:B------:R-:W-:Y:S01]  /*0080*/  IMAD R0, R3, 0x80, R0 ;  /* 0x0000008003007824 */ /* 0x000fe200078e0200 */
[----:B------:R-:W-:-:S03]  /*0090*/  SGXT R3, R2, 0x1 ;  /* 0x000000010203781a */ /* 0x000fc60000000200 */
[----:B------:R-:W-:Y:S01]  /*00a0*/  IMAD.HI R7, R0, 0x38e38e39, RZ ;  /* 0x38e38e3900077827 */ /* 0x000fe200078e02ff */
[----:B------:R-:W-:-:S04]  /*00b0*/  LEA.HI R6, R3, R0, RZ, 0x4 ;  /* 0x0000000003067211 */ /* 0x000fc800078f20ff */
[----:B------:R-:W-:Y:S01]  /*00c0*/  SHF.R.U32.HI R8, RZ, 0x1f, R7 ;  /* 0x0000001fff087819 */ /* 0x000fe20000011607 */
[----:B------:R-:W1:Y:S01]  /*00d0*/  LDC.64 R2, c[0x0][0x228] ;  /* 0x00008a00ff027b82 */ /* 0x000e620000000a00 */
[----:B------:R-:W-:Y:S02]  /*00e0*/  SHF.R.S32.HI R15, RZ, 0x4, R6 ;  /* 0x00000004ff0f7819 */ /* 0x000fe40000011406 */
[----:B------:R-:W-:-:S03]  /*00f0*/  LEA.HI.SX32 R17, R7, R8, 0x19 ;  /* 0x0000000807117211 */ /* 0x000fc600078fcaff */
[----:B------:R-:W-:-:S05]  /*0100*/  IMAD.HI R9, R15, 0x38e38e39, RZ ;  /* 0x38e38e390f097827 */ /* 0x000fca00078e02ff */
[----:B------:R-:W-:-:S04]  /*0110*/  SHF.R.U32.HI R10, RZ, 0x1f, R9 ;  /* 0x0000001fff0a7819 */ /* 0x000fc80000011609 */
[----:B------:R-:W-:Y:S02]  /*0120*/  LEA.HI.SX32 R14, R9, R10, 0x1d ;  /* 0x0000000a090e7211 */ /* 0x000fe400078feaff */
[----:B------:R-:W-:Y:S01]  /*0130*/  LOP3.LUT R9, R6, 0xfffffff0, RZ, 0xc0, !PT ;  /* 0xfffffff006097812 */ /* 0x000fe200078ec0ff */
[----:B------:R-:W3:Y:S02]  /*0140*/  LDC.64 R10, c[0x0][0x218] ;  /* 0x00008600ff0a7b82 */ /* 0x000ee40000000a00 */
[----:B------:R-:W-:Y:S02]  /*0150*/  IMAD R15, R14, -0x24, R15 ;  /* 0xffffffdc0e0f7824 */ /* 0x000fe400078e020f */
[C---:B------:R-:W-:Y:S02]  /*0160*/  IMAD.IADD R16, R0.reuse, 0x1, -R9 ;  /* 0x0000000100107824 */ /* 0x040fe400078e0a09 */
[----:B------:R-:W-:Y:S01]  /*0170*/  IMAD R14, R17, -0x240, R0 ;  /* 0xfffffdc0110e7824 */ /* 0x000fe200078e0200 */
[----:B------:R-:W-:Y:S01]  /*0180*/  ISETP.GE.AND P0, PT, R15, 0x10, PT ;  /* 0x000000100f00780c */ /* 0x000fe20003f06270 */
[----:B------:R-:W5:Y:S01]  /*0190*/  LDC.64 R6, c[0x0][0x238] ;  /* 0x00008e00ff067b82 */ /* 0x000f620000000a00 */
[----:B------:R-:W-:Y:S01]  /*01a0*/  IMAD R18, R17, 0x40, R16 ;  /* 0x0000004011127824 */ /* 0x000fe200078e0210 */
[----:B------:R-:W-:Y:S01]  /*01b0*/  ISETP.GT.AND P1, PT, R15, 0x13, PT ;  /* 0x000000130f00780c */ /* 0x000fe20003f24270 */
[----:B------:R-:W-:Y:S01]  /*01c0*/  IMAD R19, R17, 0x100, R14 ;  /* 0x0000010011137824 */ /* 0x000fe200078e020e */
[----:B------:R-:W-:Y:S01]  /*01d0*/  LOP3.LUT R14, R15, 0xfffffffc, RZ, 0xc0, !PT ;  /* 0xfffffffc0f0e7812 */ /* 0x000fe200078ec0ff */
[----:B------:R-:W-:Y:S01]  /*01e0*/  IMAD R16, R17, 0x100, R16 ;  /* 0x0000010011107824 */ /* 0x000fe200078e0210 */
[----:B------:R-:W-:Y:S01]  /*01f0*/  ISETP.LT.AND P3, PT, R0, 0x900, !P0 ;  /* 0x000009000000780c */ /* 0x000fe20004761270 */
[C---:B------:R-:W-:Y:S01]  /*0200*/  VIADD R21, R15.reuse, 0xfffffff0 ;  /* 0xfffffff00f157836 */ /* 0x040fe20000000000 */
[----:B------:R-:W4:Y:S01]  /*0210*/  LDC.64 R8, c[0x0][0x230] ;  /* 0x00008c00ff087b82 */ /* 0x000f220000000a00 */
[----:B------:R-:W-:Y:S01]  /*0220*/  ISETP.NE.AND P2, PT, R14, 0x10, PT ;  /* 0x000000100e00780c */ /* 0x000fe20003f45270 */
[----:B------:R-:W-:Y:S01]  /*0230*/  IMAD R16, R15, 0x10, R16 ;  /* 0x000000100f107824 */ /* 0x000fe200078e0210 */
[C---:B------:R-:W-:Y:S01]  /*0240*/  ISETP.LT.AND P5, PT, R0.reuse, 0x900, P1 ;  /* 0x000009000000780c */ /* 0x040fe20000fa1270 */
[----:B------:R-:W-:Y:S01]  /*0250*/  IMAD R23, R21, 0x10, R18 ;  /* 0x0000001015177824 */ /* 0x000fe200078e0212 */
[----:B------:R-:W-:Y:S01]  /*0260*/  ISETP.LT.AND P4, PT, R0, 0x900, !P2 ;  /* 0x000009000000780c */ /* 0x000fe20005781270 */
[----:B--2---:R-:W-:Y:S01]  /*0270*/  IMAD.WIDE R12, R19, 0x4, R12 ;  /* 0x00000004130c7825 */ /* 0x004fe200078e020c */
[----:B------:R-:W-:-:S03]  /*0280*/  CS2R R18, SRZ ;  /* 0x0000000000127805 */ /* 0x000fc6000001ff00 */
[----:B---3--:R-:W-:-:S04]  /*0290*/  IMAD.WIDE R10, R15, 0x4, R10 ;  /* 0x000000040f0a7825 */ /* 0x008fc800078e020a */
[----:B-1----:R-:W-:Y:S01]  /*02a0*/  IMAD.WIDE R2, R21, 0x4, R2 ;  /* 0x0000000415027825 */ /* 0x002fe200078e0202 */
[----:B------:R-:W-:-:S03]  /*02b0*/  CS2R R20, SRZ ;  /* 0x0000000000147805 */ /* 0x000fc6000001ff00 */
[----:B-----5:R-:W-:Y:S01]  /*02c0*/  IMAD.WIDE R14, R15, 0x4, R6 ;  /* 0x000000040f0e7825 */ /* 0x020fe200078e0206 */
[----:B------:R-:W2:Y:S03]  /*02d0*/  @P4 LDG.E.EL R19, desc[UR4][R2.64] ;  /* 0x0000000402134981 */ /* 0x000ea6000c2e1900 */
[----:B------:R-:W-:Y:S01]  /*02e0*/  VIADD R7, R16, 0xfffffec0 ;  /* 0xfffffec010077836 */ /* 0x000fe20000000000 */
[----:B------:R-:W-:Y:S01]  /*02f0*/  CS2R R16, SRZ ;  /* 0x0000000000107805 */ /* 0x000fe2000001ff00 */
[----:B----4-:R-:W-:Y:S01]  /*0300*/  IMAD.WIDE R4, R23, 0x4, R4 ;  /* 0x0000000417047825 */ /* 0x010fe200078e0204 */
[----:B------:R-:W3:Y:S03]  /*0310*/  @P5 LDG.E.EL R21, desc[UR4][R14.64+-0x50] ;  /* 0xffffb0040e155981 */ /* 0x000ee6000c2e1900 */
[----:B0-----:R-:W-:Y:S01]  /*0320*/  IMAD.WIDE R8, R7, 0x4, R8 ;  /* 0x0000000407087825 */ /* 0x001fe200078e0208 */
[----:B------:R-:W4:Y:S01]  /*0330*/  @P3 LDG.E R16, desc[UR4][R12.64] ;  /* 0x000000040c103981 */ /* 0x000f22000c1e1900 */
[----:B------:R-:W0:Y:S03]  /*0340*/  LDC.64 R6, c[0x0][0x240] ;  /* 0x00009000ff067b82 */ /* 0x000e260000000a00 */
[----:B------:R-:W5:Y:S04]  /*0350*/  @P3 LDG.E.EL R17, desc[UR4][R10.64] ;  /* 0x000000040a113981 */ /* 0x000f68000c2e1900 */
[----:B------:R-:W5:Y:S04]  /*0360*/  @P5 LDG.E R20, desc[UR4][R8.64] ;  /* 0x0000000408145981 */ /* 0x000f68000c1e1900 */
[----:B------:R-:W5:Y:S01]  /*0370*/  @P4 LDG.E R18, desc[UR4][R4.64] ;  /* 0x0000000404124981 */ /* 0x000f62000c1e1900 */
[----:B0-----:R-:W-:Y:S01]  /*0380*/  IMAD.WIDE R6, R0, 0x4, R6 ;  /* 0x0000000400067825 */ /* 0x001fe200078e0206 */
[----:B--2---:R-:W-:-:S02]  /*0390*/  SEL R19, R19, RZ, P4 ;  /* 0x000000ff13137207 */ /* 0x004fc40002000000 */
[----:B---3--:R-:W-:Y:S02]  /*03a0*/  SEL R21, R21, RZ, P5 ;  /* 0x000000ff15157207 */ /* 0x008fe40002800000 */
[----:B----4-:R-:W-:Y:S02]  /*03b0*/  SEL R16, R16, RZ, P3 ;  /* 0x000000ff10107207 */ /* 0x010fe40001800000 */
[----:B-----5:R-:W-:Y:S02]  /*03c0*/  SEL R17, R17, RZ, P3 ;  /* 0x000000ff11117207 */ /* 0x020fe40001800000 */
[----:B------:R-:W-:Y:S02]  /*03d0*/  ISETP.GE.AND P3, PT, R0, 0x900, PT ;  /* 0x000009000000780c */ /* 0x000fe40003f66270 */
[----:B------:R-:W-:Y:S02]  /*03e0*/  SEL R20, R20, RZ, P5 ;  /* 0x000000ff14147207 */ /* 0x000fe40002800000 */
[----:B------:R-:W-:-:S03]  /*03f0*/  SEL R18, R18, RZ, P4 ;  /* 0x000000ff12127207 */ /* 0x000fc60002000000 */
[----:B------:R-:W-:Y:S01]  /*0400*/  FADD R21, R20, R21 ;  /* 0x0000001514157221 */ /* 0x000fe20000000000 */
[----:B------:R-:W-:Y:S01]  /*0410*/  FADD R16, R16, R17 ;  /* 0x0000001110107221 */ /* 0x000fe20000000000 */
[----:B------:R-:W-:-:S03]  /*0420*/  FADD R19, R18, R19 ;  /* 0x0000001312137221 */ /* 0x000fc60000000000 */
[----:B------:R-:W-:-:S04]  /*0430*/  @P2 FSEL R19, R21, RZ, P1 ;  /* 0x000000ff15132208 */ /* 0x000fc80000800000 */
[----:B------:R-:W-:Y:S01]  /*0440*/  FSEL R19, R16, R19, !P0 ;  /* 0x0000001310137208 */ /* 0x000fe20004000000 */
[----:B------:R-:W-:Y:S06]  /*0450*/  @P3 EXIT ;  /* 0x000000000000394d */ /* 0x000fec0003800000 */
[----:B------:R-:W-:Y:S01]  /*0460*/  STG.E desc[UR4][R6.64], R19 ;  /* 0x0000001306007986 */ /* 0x000fe2000c101904 */
[----:B------:R-:W-:Y:S05]  /*0470*/  EXIT ;  /* 0x000000000000794d */ /* 0x000fea0003800000 */
.L_x_0:
[----:B------:R-:W-:-:S00]  /*0480*/  BRA `(.L_x_0) ;  /* 0xfffffffc00fc7947 */ /* 0x000fc0000383ffff */
[----:B------:R-:W-:-:S00]  /*0490*/  NOP ;  /* 0x0000000000007918 */ /* 0x000fc00000000000 */
        /* <DEDUP_REMOVED lines=14> */
.L_x_1:


//--------------------- .nv.constant0.triton_poi_fused_cat_1 --------------------------
	.section	.nv.constant0.triton_poi_fused_cat_1,"a",@progbits
	.sectionflags	@""
	.align	4
.nv.constant0.triton_poi_fused_cat_1:
	.zero		588
